	.headerflags	@"EF_CUDA_TEXMODE_UNIFIED EF_CUDA_64BIT_ADDRESS EF_CUDA_ACCELERATORS EF_CUDA_SM90 EF_CUDA_VIRTUAL_SM(EF_CUDA_SM90)"
	.elftype	@"ET_EXEC"


//--------------------- .nv.info                  --------------------------
	.section	.nv.info,"",@"SHT_CUDA_INFO"
	.align	4


	//----- nvinfo : EIATTR_REGCOUNT
	.align		4
        /*0000*/ 	.byte	0x04, 0x2f
        /*0002*/ 	.short	(.L_3 - .L_2)
	.align		4
.L_2:
        /*0004*/ 	.word	index@(triton_poi_fused__native_batch_norm_legit_no_training_cat_relu_2)
        /*0008*/ 	.word	0x00000020


	//----- nvinfo : EIATTR_MIN_STACK_SIZE
	.align		4
.L_3:
        /*000c*/ 	.byte	0x04, 0x12
        /*000e*/ 	.short	(.L_5 - .L_4)
	.align		4
.L_4:
        /*0010*/ 	.word	index@(triton_poi_fused__native_batch_norm_legit_no_training_cat_relu_2)
        /*0014*/ 	.word	0x00000000


	//----- nvinfo : EIATTR_FRAME_SIZE
	.align		4
.L_5:
        /*0018*/ 	.byte	0x04, 0x11
        /*001a*/ 	.short	(.L_7 - .L_6)
	.align		4
.L_6:
        /*001c*/ 	.word	index@(triton_poi_fused__native_batch_norm_legit_no_training_cat_relu_2)
        /*0020*/ 	.word	0x00000000


	//----- nvinfo : EIATTR_MIN_STACK_SIZE
	.align		4
.L_7:
        /*0024*/ 	.byte	0x04, 0x12
        /*0026*/ 	.short	(.L_9 - .L_8)
	.align		4
.L_8:
        /*0028*/ 	.word	index@(triton_poi_fused__native_batch_norm_legit_no_training_cat_relu_2)
        /*002c*/ 	.word	0x00000000
.L_9:


//--------------------- .nv.info.triton_poi_fused__native_batch_norm_legit_no_training_cat_relu_2 --------------------------
	.section	.nv.info.triton_poi_fused__native_batch_norm_legit_no_training_cat_relu_2,"",@"SHT_CUDA_INFO"
	.sectionflags	@""
	.align	4


	//----- nvinfo : EIATTR_CUDA_API_VERSION
	.align		4
        /*0000*/ 	.byte	0x04, 0x37
        /*0002*/ 	.short	(.L_11 - .L_10)
.L_10:
        /*0004*/ 	.word	0x0000007c


	//----- nvinfo : EIATTR_KPARAM_INFO
	.align		4
.L_11:
        /*0008*/ 	.byte	0x04, 0x17
        /*000a*/ 	.short	(.L_13 - .L_12)
.L_12:
        /*000c*/ 	.word	0x00000000
        /*0010*/ 	.short	0x0008
        /*0012*/ 	.short	0x0040
        /*0014*/ 	.byte	0x00, 0xf0, 0x11, 0x00


	//----- nvinfo : EIATTR_KPARAM_INFO
	.align		4
.L_13:
        /*0018*/ 	.byte	0x04, 0x17
        /*001a*/ 	.short	(.L_15 - .L_14)
.L_14:
        /*001c*/ 	.word	0x00000000
        /*0020*/ 	.short	0x0007
        /*0022*/ 	.short	0x0038
        /*0024*/ 	.byte	0x00, 0xf4, 0x21, 0x00


	//----- nvinfo : EIATTR_KPARAM_INFO
	.align		4
.L_15:
        /*0028*/ 	.byte	0x04, 0x17
        /*002a*/ 	.short	(.L_17 - .L_16)
.L_16:
        /*002c*/ 	.word	0x00000000
        /*0030*/ 	.short	0x0006
        /*0032*/ 	.short	0x0030
        /*0034*/ 	.byte	0x00, 0xf4, 0x21, 0x00


	//----- nvinfo : EIATTR_KPARAM_INFO
	.align		4
.L_17:
        /*0038*/ 	.byte	0x04, 0x17
        /*003a*/ 	.short	(.L_19 - .L_18)
.L_18:
        /*003c*/ 	.word	0x00000000
        /*0040*/ 	.short	0x0005
        /*0042*/ 	.short	0x0028
        /*0044*/ 	.byte	0x00, 0xf4, 0x21, 0x00


	//----- nvinfo : EIATTR_KPARAM_INFO
	.align		4
.L_19:
        /*0048*/ 	.byte	0x04, 0x17
        /*004a*/ 	.short	(.L_21 - .L_20)
.L_20:
        /*004c*/ 	.word	0x00000000
        /*0050*/ 	.short	0x0004
        /*0052*/ 	.short	0x0020
        /*0054*/ 	.byte	0x00, 0xf4, 0x21, 0x00


	//----- nvinfo : EIATTR_KPARAM_INFO
	.align		4
.L_21:
        /*0058*/ 	.byte	0x04, 0x17
        /*005a*/ 	.short	(.L_23 - .L_22)
.L_22:
        /*005c*/ 	.word	0x00000000
        /*0060*/ 	.short	0x0003
        /*0062*/ 	.short	0x0018
        /*0064*/ 	.byte	0x00, 0xf4, 0x21, 0x00


	//----- nvinfo : EIATTR_KPARAM_INFO
	.align		4
.L_23:
        /*0068*/ 	.byte	0x04, 0x17
        /*006a*/ 	.short	(.L_25 - .L_24)
.L_24:
        /*006c*/ 	.word	0x00000000
        /*0070*/ 	.short	0x0002
        /*0072*/ 	.short	0x0010
        /*0074*/ 	.byte	0x00, 0xf4, 0x21, 0x00


	//----- nvinfo : EIATTR_KPARAM_INFO
	.align		4
.L_25:
        /*0078*/ 	.byte	0x04, 0x17
        /*007a*/ 	.short	(.L_27 - .L_26)
.L_26:
        /*007c*/ 	.word	0x00000000
        /*0080*/ 	.short	0x0001
        /*0082*/ 	.short	0x0008
        /*0084*/ 	.byte	0x00, 0xf4, 0x21, 0x00


	//----- nvinfo : EIATTR_KPARAM_INFO
	.align		4
.L_27:
        /*0088*/ 	.byte	0x04, 0x17
        /*008a*/ 	.short	(.L_29 - .L_28)
.L_28:
        /*008c*/ 	.word	0x00000000
        /*0090*/ 	.short	0x0000
        /*0092*/ 	.short	0x0000
        /*0094*/ 	.byte	0x00, 0xf4, 0x21, 0x00


	//----- nvinfo : EIATTR_SPARSE_MMA_MASK
	.align		4
.L_29:
        /*0098*/ 	.byte	0x03, 0x50
        /*009a*/ 	.short	0x0000


	//----- nvinfo : EIATTR_MAXREG_COUNT
	.align		4
        /*009c*/ 	.byte	0x03, 0x1b
        /*009e*/ 	.short	0x00ff


	//----- nvinfo : EIATTR_EXIT_INSTR_OFFSETS
	.align		4
        /*00a0*/ 	.byte	0x04, 0x1c
        /*00a2*/ 	.short	(.L_31 - .L_30)


	//   ....[0]....
.L_30:
        /*00a4*/ 	.word	0x00000b70


	//----- nvinfo : EIATTR_REQNTID
	.align		4
.L_31:
        /*00a8*/ 	.byte	0x04, 0x10
        /*00aa*/ 	.short	(.L_33 - .L_32)
.L_32:
        /*00ac*/ 	.word	0x00000080
        /*00b0*/ 	.word	0x00000001
        /*00b4*/ 	.word	0x00000001


	//----- nvinfo : EIATTR_CBANK_PARAM_SIZE
	.align		4
.L_33:
        /*00b8*/ 	.byte	0x03, 0x19
        /*00ba*/ 	.short	0x0044


	//----- nvinfo : EIATTR_PARAM_CBANK
	.align		4
        /*00bc*/ 	.byte	0x04, 0x0a
        /*00be*/ 	.short	(.L_35 - .L_34)
	.align		4
.L_34:
        /*00c0*/ 	.word	index@(.nv.constant0.triton_poi_fused__native_batch_norm_legit_no_training_cat_relu_2)
        /*00c4*/ 	.short	0x0210
        /*00c6*/ 	.short	0x0044


	//----- nvinfo : EIATTR_SW_WAR
	.align		4
.L_35:
        /*00c8*/ 	.byte	0x04, 0x36
        /*00ca*/ 	.short	(.L_37 - .L_36)
.L_36:
        /*00cc*/ 	.word	0x00000008
.L_37:


//--------------------- .nv.callgraph             --------------------------
	.section	.nv.callgraph,"",@"SHT_CUDA_CALLGRAPH"
	.align	4
	.sectionentsize	8
	.align		4
        /*0000*/ 	.word	0x00000000
	.align		4
        /*0004*/ 	.word	0xffffffff
	.align		4
        /*0008*/ 	.word	0x00000000
	.align		4
        /*000c*/ 	.word	0xfffffffe
	.align		4
        /*0010*/ 	.word	0x00000000
	.align		4
        /*0014*/ 	.word	0xfffffffd
	.align		4
        /*0018*/ 	.word	0x00000000
	.align		4
        /*001c*/ 	.word	0xfffffffc


//--------------------- .nv.constant4             --------------------------
	.section	.nv.constant4,"a",@progbits
	.align	8
	.align		8
.nv.constant4:
        /*0000*/ 	.dword	_$_str
	.align		8
        /*0008*/ 	.dword	_$_str_$_2


//--------------------- .text.triton_poi_fused__native_batch_norm_legit_no_training_cat_relu_2 --------------------------
	.section	.text.triton_poi_fused__native_batch_norm_legit_no_training_cat_relu_2,"ax",@progbits
	.align	128
        .global         triton_poi_fused__native_batch_norm_legit_no_training_cat_relu_2
        .type           triton_poi_fused__native_batch_norm_legit_no_training_cat_relu_2,@function
        .size           triton_poi_fused__native_batch_norm_legit_no_training_cat_relu_2,(.L_x_1 - triton_poi_fused__native_batch_norm_legit_no_training_cat_relu_2)
        .other          triton_poi_fused__native_batch_norm_legit_no_training_cat_relu_2,@"STO_CUDA_ENTRY STV_DEFAULT"
triton_poi_fused__native_batch_norm_legit_no_training_cat_relu_2:
.text.triton_poi_fused__native_batch_norm_legit_no_training_cat_relu_2:
[----:B------:R-:W-:Y:S01]  /*0000*/  LDC R1, c[0x0][0x28] ;  /* 0x00000a00ff017b82 */ /* 0x000fe20000000800 */
[----:B------:R-:W1:Y:S07]  /*0010*/  S2R R0, SR_TID.X ;  /* 0x0000000000007919 */ /* 0x000e6e0000002100 */
[----:B------:R-:W2:Y:S01]  /*0020*/  LDC.64 R2, c[0x0][0x228] ;  /* 0x00008a00ff027b82 */ /* 0x000ea20000000a00 */
[----:B------:R-:W-:Y:S01]  /*0030*/  ULDC.64 UR4, c[0x0][0x208] ;  /* 0x0000820000047ab9 */ /* 0x000fe20000000a00 */
[----:B------:R-:W3:Y:S01]  /*0040*/  S2R R21, SR_CTAID.X ;  /* 0x0000000000157919 */ /* 0x000ee20000002500 */
[----:B------:R-:W-:Y:S01]  /*0050*/  IMAD.MOV.U32 R12, RZ, RZ, 0x3e800000 ;  /* 0x3e800000ff0c7424 */ /* 0x000fe200078e00ff */
[----:B------:R-:W-:-:S04]  /*0060*/  ULDC.64 UR6, c[0x0][0x218] ;  /* 0x0000860000067ab9 */ /* 0x000fc80000000a00 */
[----:B------:R-:W4:Y:S08]  /*0070*/  LDC.64 R28, c[0x0][0x238] ;  /* 0x00008e00ff1c7b82 */ /* 0x000f300000000a00 */
[----:B------:R-:W5:Y:S01]  /*0080*/  LDC.64 R16, c[0x0][0x210] ;  /* 0x00008400ff107b82 */ /* 0x000f620000000a00 */
[----:B-1----:R-:W-:Y:S01]  /*0090*/  IMAD.SHL.U32 R0, R0, 0x4, RZ ;  /* 0x0000000400007824 */ /* 0x002fe200078e00ff */
[----:B---3--:R-:W-:-:S04]  /*00a0*/  SHF.R.S32.HI R4, RZ, 0x15, R21 ;  /* 0x00000015ff047819 */ /* 0x008fc80000011415 */
[----:B------:R-:W-:Y:S02]  /*00b0*/  LOP3.LUT R0, R0, 0x1fc, RZ, 0xc0, !PT ;  /* 0x000001fc00007812 */ /* 0x000fe400078ec0ff */
[----:B------:R-:W-:-:S03]  /*00c0*/  SGXT R4, R4, 0x1 ;  /* 0x000000010404781a */ /* 0x000fc60000000200 */
[----:B------:R-:W-:-:S04]  /*00d0*/  IMAD R21, R21, 0x400, R0 ;  /* 0x0000040015157824 */ /* 0x000fc800078e0200 */
[----:B------:R-:W-:Y:S01]  /*00e0*/  VIADD R0, R21, 0x200 ;  /* 0x0000020015007836 */ /* 0x000fe20000000000 */
[----:B------:R-:W-:-:S04]  /*00f0*/  LEA.HI R5, R4, R21, RZ, 0xc ;  /* 0x0000001504057211 */ /* 0x000fc800078f60ff */
[----:B------:R-:W-:Y:S02]  /*0100*/  SHF.R.S32.HI R27, RZ, 0xc, R5 ;  /* 0x0000000cff1b7819 */ /* 0x000fe40000011405 */
[----:B------:R-:W-:-:S03]  /*0110*/  LEA.HI R4, R4, R0, RZ, 0xc ;  /* 0x0000000004047211 */ /* 0x000fc600078f60ff */
[----:B------:R-:W-:Y:S01]  /*0120*/  IMAD.HI R7, R27, 0x38e38e39, RZ ;  /* 0x38e38e391b077827 */ /* 0x000fe200078e02ff */
[----:B------:R-:W-:-:S04]  /*0130*/  SHF.R.S32.HI R25, RZ, 0xc, R4 ;  /* 0x0000000cff197819 */ /* 0x000fc80000011404 */
[----:B------:R-:W-:Y:S01]  /*0140*/  SHF.R.U32.HI R8, RZ, 0x1f, R7 ;  /* 0x0000001fff087819 */ /* 0x000fe20000011607 */
[----:B------:R-:W-:-:S03]  /*0150*/  IMAD.HI R6, R25, 0x38e38e39, RZ ;  /* 0x38e38e3919067827 */ /* 0x000fc600078e02ff */
[----:B------:R-:W-:Y:S02]  /*0160*/  LEA.HI.SX32 R8, R7, R8, 0x1d ;  /* 0x0000000807087211 */ /* 0x000fe400078feaff */
[----:B------:R-:W-:-:S03]  /*0170*/  SHF.R.U32.HI R7, RZ, 0x1f, R6 ;  /* 0x0000001fff077819 */ /* 0x000fc60000011606 */
[----:B------:R-:W-:Y:S01]  /*0180*/  IMAD R27, R8, -0x24, R27 ;  /* 0xffffffdc081b7824 */ /* 0x000fe200078e021b */
[----:B------:R-:W-:-:S03]  /*0190*/  LEA.HI.SX32 R6, R6, R7, 0x1d ;  /* 0x0000000706067211 */ /* 0x000fc600078feaff */
[----:B--2---:R-:W-:-:S04]  /*01a0*/  IMAD.WIDE R8, R27, 0x4, R2 ;  /* 0x000000041b087825 */ /* 0x004fc800078e0202 */
[----:B------:R-:W-:Y:S02]  /*01b0*/  IMAD R25, R6, -0x24, R25 ;  /* 0xffffffdc06197824 */ /* 0x000fe400078e0219 */
[----:B------:R1:W2:Y:S02]  /*01c0*/  LDG.E.EL R8, desc[UR4][R8.64] ;  /* 0x0000000408087981 */ /* 0x0002a4000c2e1900 */
[----:B------:R-:W-:-:S06]  /*01d0*/  IMAD.WIDE R2, R25, 0x4, R2 ;  /* 0x0000000419027825 */ /* 0x000fcc00078e0202 */
[----:B------:R3:W4:Y:S01]  /*01e0*/  LDG.E.EL R2, desc[UR4][R2.64] ;  /* 0x0000000402027981 */ /* 0x000722000c2e1900 */
[----:B------:R-:W-:Y:S01]  /*01f0*/  IMAD.HI R14, R21, 0x38e38e39, RZ ;  /* 0x38e38e39150e7827 */ /* 0x000fe200078e02ff */
[----:B------:R-:W-:-:S04]  /*0200*/  LOP3.LUT R10, R5, 0xfffff000, RZ, 0xc0, !PT ;  /* 0xfffff000050a7812 */ /* 0x000fc800078ec0ff */
[----:B------:R-:W-:Y:S01]  /*0210*/  SHF.R.U32.HI R7, RZ, 0x1f, R14 ;  /* 0x0000001fff077819 */ /* 0x000fe2000001160e */
[----:B------:R-:W-:-:S03]  /*0220*/  IMAD.IADD R10, R21, 0x1, -R10 ;  /* 0x00000001150a7824 */ /* 0x000fc600078e0a0a */
[----:B------:R-:W-:Y:S01]  /*0230*/  LEA.HI.SX32 R14, R14, R7, 0x11 ;  /* 0x000000070e0e7211 */ /* 0x000fe200078f8aff */
[----:B------:R-:W-:Y:S01]  /*0240*/  IMAD.HI R7, R0, 0x38e38e39, RZ ;  /* 0x38e38e3900077827 */ /* 0x000fe200078e02ff */
[----:B-1----:R-:W-:-:S03]  /*0250*/  SHF.R.S32.HI R9, RZ, 0x1f, R10 ;  /* 0x0000001fff097819 */ /* 0x002fc6000001140a */
[----:B---3--:R-:W-:Y:S02]  /*0260*/  IMAD.SHL.U32 R3, R27, 0x1000, RZ ;  /* 0x000010001b037824 */ /* 0x008fe400078e00ff */
[----:B------:R-:W-:Y:S02]  /*0270*/  IMAD R22, R14, -0x24000, R21 ;  /* 0xfffdc0000e167824 */ /* 0x000fe400078e0215 */
[----:B--2---:R-:W-:Y:S01]  /*0280*/  FADD R11, R8, 9.9999997473787516356e-06 ;  /* 0x3727c5ac080b7421 */ /* 0x004fe20000000000 */
[----:B------:R-:W-:-:S03]  /*0290*/  IMAD R8, R14, 0xc000, RZ ;  /* 0x0000c0000e087824 */ /* 0x000fc600078e02ff */
[----:B------:R1:W2:Y:S02]  /*02a0*/  MUFU.SQRT R23, R11 ;  /* 0x0000000b00177308 */ /* 0x0002a40000002000 */
[--C-:B------:R-:W-:Y:S01]  /*02b0*/  IADD3 R5, P4, P5, R3, R10, R8.reuse ;  /* 0x0000000a03057210 */ /* 0x100fe20007d9e008 */
[----:B----4-:R-:W-:Y:S01]  /*02c0*/  FADD R6, R2, 9.9999997473787516356e-06 ;  /* 0x3727c5ac02067421 */ /* 0x010fe20000000000 */
[----:B------:R-:W-:Y:S02]  /*02d0*/  SHF.R.U32.HI R2, RZ, 0x1f, R7 ;  /* 0x0000001fff027819 */ /* 0x000fe40000011607 */
[----:B------:R-:W-:Y:S02]  /*02e0*/  SHF.R.S32.HI R3, RZ, 0x1f, R3 ;  /* 0x0000001fff037819 */ /* 0x000fe40000011403 */
[----:B------:R-:W-:Y:S01]  /*02f0*/  SHF.R.S32.HI R8, RZ, 0x1f, R8 ;  /* 0x0000001fff087819 */ /* 0x000fe20000011408 */
[----:B------:R-:W3:Y:S01]  /*0300*/  MUFU.SQRT R6, R6 ;  /* 0x0000000600067308 */ /* 0x000ee20000002000 */
[----:B-1----:R-:W-:-:S02]  /*0310*/  LEA.HI.SX32 R11, R7, R2, 0x11 ;  /* 0x00000002070b7211 */ /* 0x002fc400078f8aff */
[----:B------:R-:W-:Y:S02]  /*0320*/  LOP3.LUT R7, R4, 0xfffff000, RZ, 0xc0, !PT ;  /* 0xfffff00004077812 */ /* 0x000fe400078ec0ff */
[C---:B--2---:R-:W-:Y:S02]  /*0330*/  FSETP.GT.AND P2, PT, R23.reuse, 8.50705917302346158658e+37, PT ;  /* 0x7e8000001700780b */ /* 0x044fe40003f44000 */
[----:B------:R-:W-:Y:S01]  /*0340*/  FSETP.GEU.AND P0, PT, R23, 1.175494350822287508e-38, PT ;  /* 0x008000001700780b */ /* 0x000fe20003f0e000 */
[----:B------:R-:W-:Y:S01]  /*0350*/  IMAD.IADD R7, R0, 0x1, -R7 ;  /* 0x0000000100077824 */ /* 0x000fe200078e0a07 */
[----:B------:R-:W-:Y:S01]  /*0360*/  IADD3.X R4, R3, R9, R8, P4, P5 ;  /* 0x0000000903047210 */ /* 0x000fe200027ea408 */
[C---:B------:R-:W-:Y:S01]  /*0370*/  IMAD R0, R11.reuse, -0x24000, R0 ;  /* 0xfffdc0000b007824 */ /* 0x040fe200078e0200 */
[----:B------:R-:W1:Y:S01]  /*0380*/  LDC.64 R2, c[0x0][0x220] ;  /* 0x00008800ff027b82 */ /* 0x000e620000000a00 */
[----:B------:R-:W-:Y:S02]  /*0390*/  FSEL R10, R12, 1, P2 ;  /* 0x3f8000000c0a7808 */ /* 0x000fe40001000000 */
[C---:B------:R-:W-:Y:S01]  /*03a0*/  IMAD R15, R11.reuse, 0x18000, R0 ;  /* 0x000180000b0f7824 */ /* 0x040fe200078e0200 */
[C---:B---3--:R-:W-:Y:S01]  /*03b0*/  FSETP.GT.AND P3, PT, R6.reuse, 8.50705917302346158658e+37, PT ;  /* 0x7e8000000600780b */ /* 0x048fe20003f64000 */
[----:B------:R-:W-:Y:S01]  /*03c0*/  IMAD R11, R11, 0xc000, RZ ;  /* 0x0000c0000b0b7824 */ /* 0x000fe200078e02ff */
[----:B------:R-:W-:Y:S01]  /*03d0*/  FSETP.GEU.AND P1, PT, R6, 1.175494350822287508e-38, PT ;  /* 0x008000000600780b */ /* 0x000fe20003f2e000 */
[----:B------:R-:W-:Y:S01]  /*03e0*/  @P2 FMUL R23, R23, 0.25 ;  /* 0x3e80000017172820 */ /* 0x000fe20000400000 */
[----:B------:R-:W2:Y:S01]  /*03f0*/  LDC.64 R8, c[0x0][0x230] ;  /* 0x00008c00ff087b82 */ /* 0x000ea20000000a00 */
[----:B------:R-:W-:Y:S01]  /*0400*/  IMAD.SHL.U32 R0, R25, 0x1000, RZ ;  /* 0x0000100019007824 */ /* 0x000fe200078e00ff */
[----:B------:R-:W-:Y:S01]  /*0410*/  SHF.R.S32.HI R13, RZ, 0x1f, R7 ;  /* 0x0000001fff0d7819 */ /* 0x000fe20000011407 */
[----:B------:R-:W-:Y:S01]  /*0420*/  @!P0 FMUL R23, R23, 16777216 ;  /* 0x4b80000017178820 */ /* 0x000fe20000400000 */
[----:B------:R-:W-:-:S02]  /*0430*/  @!P0 FMUL R10, R10, 16777216 ;  /* 0x4b8000000a0a8820 */ /* 0x000fc40000400000 */
[--C-:B------:R-:W-:Y:S02]  /*0440*/  IADD3 R19, P4, P5, R0, R7, R11.reuse ;  /* 0x0000000700137210 */ /* 0x100fe40007d9e00b */
[----:B------:R-:W-:Y:S01]  /*0450*/  FSEL R7, R12, 1, P3 ;  /* 0x3f8000000c077808 */ /* 0x000fe20001800000 */
[----:B------:R-:W-:Y:S01]  /*0460*/  @P3 FMUL R6, R6, 0.25 ;  /* 0x3e80000006063820 */ /* 0x000fe20000400000 */
[----:B------:R-:W3:Y:S01]  /*0470*/  MUFU.RCP R23, R23 ;  /* 0x0000001700177308 */ /* 0x000ee20000001000 */
[----:B------:R-:W-:Y:S02]  /*0480*/  SHF.R.S32.HI R11, RZ, 0x1f, R11 ;  /* 0x0000001fff0b7819 */ /* 0x000fe4000001140b */
[----:B------:R-:W-:Y:S01]  /*0490*/  @!P1 FMUL R6, R6, 16777216 ;  /* 0x4b80000006069820 */ /* 0x000fe20000400000 */
[----:B------:R-:W-:Y:S01]  /*04a0*/  @!P1 FMUL R7, R7, 16777216 ;  /* 0x4b80000007079820 */ /* 0x000fe20000400000 */
[----:B------:R-:W-:Y:S02]  /*04b0*/  SHF.R.S32.HI R18, RZ, 0x1f, R0 ;  /* 0x0000001fff127819 */ /* 0x000fe40000011400 */
[----:B------:R-:W-:-:S02]  /*04c0*/  ISETP.GT.AND P0, PT, R27, 0x17, PT ;  /* 0x000000171b00780c */ /* 0x000fc40003f04270 */
[----:B------:R-:W4:Y:S01]  /*04d0*/  MUFU.RCP R6, R6 ;  /* 0x0000000600067308 */ /* 0x000f220000001000 */
[----:B------:R-:W-:Y:S02]  /*04e0*/  IADD3.X R18, R18, R13, R11, P4, P5 ;  /* 0x0000000d12127210 */ /* 0x000fe400027ea40b */
[----:B------:R-:W-:Y:S02]  /*04f0*/  ISETP.GE.AND P3, PT, R27, 0x18, PT ;  /* 0x000000181b00780c */ /* 0x000fe40003f66270 */
[----:B------:R-:W-:Y:S01]  /*0500*/  LEA R12, P2, R5, UR6, 0x2 ;  /* 0x00000006050c7c11 */ /* 0x000fe2000f8410ff */
[----:B---3--:R-:W-:Y:S01]  /*0510*/  FMUL R23, R23, R10 ;  /* 0x0000000a17177220 */ /* 0x008fe20000400000 */
[----:B--2---:R-:W-:Y:S02]  /*0520*/  IMAD.WIDE R10, R27, 0x4, R8 ;  /* 0x000000041b0a7825 */ /* 0x004fe400078e0208 */
[----:B------:R-:W-:Y:S02]  /*0530*/  LEA.HI.X R13, R5, UR7, R4, 0x2, P2 ;  /* 0x00000007050d7c11 */ /* 0x000fe400090f1404 */
[----:B------:R-:W-:-:S04]  /*0540*/  IMAD.WIDE R8, R25, 0x4, R8 ;  /* 0x0000000419087825 */ /* 0x000fc800078e0208 */
[----:B----4-:R-:W-:Y:S01]  /*0550*/  FMUL R0, R6, R7 ;  /* 0x0000000706007220 */ /* 0x010fe20000400000 */
[--C-:B-1----:R-:W-:Y:S01]  /*0560*/  IMAD.WIDE R6, R27, 0x4, R2.reuse ;  /* 0x000000041b067825 */ /* 0x102fe200078e0202 */
[----:B------:R-:W2:Y:S03]  /*0570*/  LDG.E.EL R20, desc[UR4][R8.64] ;  /* 0x0000000408147981 */ /* 0x000ea6000c2e1900 */
[----:B------:R-:W-:Y:S01]  /*0580*/  IMAD.WIDE R2, R25, 0x4, R2 ;  /* 0x0000000419027825 */ /* 0x000fe200078e0202 */
[----:B------:R1:W3:Y:S03]  /*0590*/  LDG.E.EL R24, desc[UR4][R6.64] ;  /* 0x0000000406187981 */ /* 0x0002e6000c2e1900 */
[----:B------:R-:W-:Y:S02]  /*05a0*/  IMAD.WIDE R26, R27, 0x4, R28 ;  /* 0x000000041b1a7825 */ /* 0x000fe400078e021c */
[----:B------:R-:W4:Y:S02]  /*05b0*/  LDG.E.EL R2, desc[UR4][R2.64] ;  /* 0x0000000402027981 */ /* 0x000f24000c2e1900 */
[----:B------:R-:W-:Y:S01]  /*05c0*/  IMAD R14, R14, 0x18000, R22 ;  /* 0x000180000e0e7824 */ /* 0x000fe200078e0216 */
[----:B------:R-:W-:Y:S01]  /*05d0*/  CS2R R4, SRZ ;  /* 0x0000000000047805 */ /* 0x000fe2000001ff00 */
[----:B------:R5:W2:Y:S01]  /*05e0*/  LDG.E.EL R22, desc[UR4][R26.64] ;  /* 0x000000041a167981 */ /* 0x000aa2000c2e1900 */
[----:B-1----:R-:W-:-:S02]  /*05f0*/  CS2R R6, SRZ ;  /* 0x0000000000067805 */ /* 0x002fc4000001ff00 */
[----:B------:R-:W-:Y:S01]  /*0600*/  CS2R R8, SRZ ;  /* 0x0000000000087805 */ /* 0x000fe2000001ff00 */
[----:B0-----:R0:W2:Y:S01]  /*0610*/  LDG.E.EL R3, desc[UR4][R10.64] ;  /* 0x000000040a037981 */ /* 0x0010a2000c2e1900 */
[----:B-----5:R-:W-:-:S03]  /*0620*/  IMAD.WIDE R26, R14, 0x4, R16 ;  /* 0x000000040e1a7825 */ /* 0x020fc600078e0210 */
[----:B------:R1:W5:Y:S01]  /*0630*/  @P0 LDG.E.128 R4, desc[UR4][R12.64+-0x60000] ;  /* 0xfa0000040c040981 */ /* 0x000362000c1e1d00 */
[----:B0-----:R-:W-:-:S06]  /*0640*/  CS2R R10, SRZ ;  /* 0x00000000000a7805 */ /* 0x001fcc000001ff00 */
[----:B------:R0:W2:Y:S01]  /*0650*/  @!P3 LDG.E.128 R8, desc[UR4][R26.64] ;  /* 0x000000041a08b981 */ /* 0x0000a2000c1e1d00 */
[----:B------:R-:W-:Y:S01]  /*0660*/  ISETP.GE.AND P2, PT, R25, 0x18, PT ;  /* 0x000000181900780c */ /* 0x000fe20003f46270 */
[----:B------:R-:W-:Y:S01]  /*0670*/  IMAD.WIDE R16, R15, 0x4, R16 ;  /* 0x000000040f107825 */ /* 0x000fe200078e0210 */
[----:B------:R-:W-:Y:S02]  /*0680*/  ISETP.GT.AND P1, PT, R25, 0x17, PT ;  /* 0x000000171900780c */ /* 0x000fe40003f24270 */
[----:B-1----:R-:W-:Y:S02]  /*0690*/  CS2R R12, SRZ ;  /* 0x00000000000c7805 */ /* 0x002fe4000001ff00 */
[----:B------:R-:W-:Y:S02]  /*06a0*/  CS2R R14, SRZ ;  /* 0x00000000000e7805 */ /* 0x000fe4000001ff00 */
[----:B0-----:R-:W-:-:S05]  /*06b0*/  LEA R26, P4, R19, UR6, 0x2 ;  /* 0x00000006131a7c11 */ /* 0x001fca000f8810ff */
[----:B------:R0:W3:Y:S01]  /*06c0*/  @!P2 LDG.E.128 R12, desc[UR4][R16.64] ;  /* 0x00000004100ca981 */ /* 0x0000e2000c1e1d00 */
[----:B------:R-:W-:Y:S02]  /*06d0*/  LEA.HI.X R27, R19, UR7, R18, 0x2, P4 ;  /* 0x00000007131b7c11 */ /* 0x000fe4000a0f1412 */
[----:B------:R-:W-:Y:S02]  /*06e0*/  CS2R R18, SRZ ;  /* 0x0000000000127805 */ /* 0x000fe4000001ff00 */
[----:B0-----:R-:W-:-:S06]  /*06f0*/  CS2R R16, SRZ ;  /* 0x0000000000107805 */ /* 0x001fcc000001ff00 */
[----:B------:R0:W4:Y:S01]  /*0700*/  @P1 LDG.E.128 R16, desc[UR4][R26.64+-0x60000] ;  /* 0xfa0000041a101981 */ /* 0x000122000c1e1d00 */
[----:B------:R-:W-:-:S05]  /*0710*/  IMAD.WIDE R28, R25, 0x4, R28 ;  /* 0x00000004191c7825 */ /* 0x000fca00078e021c */
[----:B------:R1:W4:Y:S01]  /*0720*/  LDG.E.EL R25, desc[UR4][R28.64] ;  /* 0x000000041c197981 */ /* 0x000322000c2e1900 */
[----:B-----5:R-:W-:Y:S02]  /*0730*/  SEL R4, R4, RZ, P0 ;  /* 0x000000ff04047207 */ /* 0x020fe40000000000 */
[----:B0-----:R-:W-:Y:S02]  /*0740*/  SEL R26, R7, RZ, P0 ;  /* 0x000000ff071a7207 */ /* 0x001fe40000000000 */
[----:B--2---:R-:W-:-:S04]  /*0750*/  SEL R8, R8, RZ, !P3 ;  /* 0x000000ff08087207 */ /* 0x004fc80005800000 */
[----:B------:R-:W-:Y:S02]  /*0760*/  SEL R4, R8, R4, !P3 ;  /* 0x0000000408047207 */ /* 0x000fe40005800000 */
[----:B------:R-:W-:Y:S02]  /*0770*/  SEL R8, R5, RZ, P0 ;  /* 0x000000ff05087207 */ /* 0x000fe40000000000 */
[----:B------:R-:W-:Y:S02]  /*0780*/  SEL R5, R9, RZ, !P3 ;  /* 0x000000ff09057207 */ /* 0x000fe40005800000 */
[----:B------:R-:W-:Y:S02]  /*0790*/  SEL R6, R6, RZ, P0 ;  /* 0x000000ff06067207 */ /* 0x000fe40000000000 */
[----:B------:R-:W-:Y:S02]  /*07a0*/  SEL R7, R11, RZ, !P3 ;  /* 0x000000ff0b077207 */ /* 0x000fe40005800000 */
[----:B------:R-:W-:-:S02]  /*07b0*/  SEL R9, R10, RZ, !P3 ;  /* 0x000000ff0a097207 */ /* 0x000fc40005800000 */
[----:B------:R-:W-:Y:S02]  /*07c0*/  SEL R5, R5, R8, !P3 ;  /* 0x0000000805057207 */ /* 0x000fe40005800000 */
[----:B------:R-:W-:Y:S02]  /*07d0*/  SEL R7, R7, R26, !P3 ;  /* 0x0000001a07077207 */ /* 0x000fe40005800000 */
[----:B------:R-:W-:Y:S01]  /*07e0*/  SEL R6, R9, R6, !P3 ;  /* 0x0000000609067207 */ /* 0x000fe20005800000 */
[C---:B---3--:R-:W-:Y:S01]  /*07f0*/  FADD R10, -R24.reuse, R5 ;  /* 0x00000005180a7221 */ /* 0x048fe20000000100 */
[C---:B------:R-:W-:Y:S01]  /*0800*/  FADD R8, -R24.reuse, R4 ;  /* 0x0000000418087221 */ /* 0x040fe20000000100 */
[C---:B-1----:R-:W-:Y:S02]  /*0810*/  FADD R28, -R24.reuse, R7 ;  /* 0x00000007181c7221 */ /* 0x042fe40000000100 */
[----:B------:R-:W-:Y:S01]  /*0820*/  FADD R26, -R24, R6 ;  /* 0x00000006181a7221 */ /* 0x000fe20000000100 */
[----:B------:R-:W-:-:S02]  /*0830*/  FMUL R24, R23, R10 ;  /* 0x0000000a17187220 */ /* 0x000fc40000400000 */
[----:B------:R-:W0:Y:S01]  /*0840*/  LDC.64 R10, c[0x0][0x240] ;  /* 0x00009000ff0a7b82 */ /* 0x000e220000000a00 */
[C---:B------:R-:W-:Y:S01]  /*0850*/  FMUL R29, R23.reuse, R28 ;  /* 0x0000001c171d7220 */ /* 0x040fe20000400000 */
[C---:B------:R-:W-:Y:S01]  /*0860*/  FMUL R27, R23.reuse, R26 ;  /* 0x0000001a171b7220 */ /* 0x040fe20000400000 */
[----:B------:R-:W-:Y:S01]  /*0870*/  FMUL R23, R23, R8 ;  /* 0x0000000817177220 */ /* 0x000fe20000400000 */
[----:B------:R-:W-:Y:S02]  /*0880*/  SEL R12, R12, RZ, !P2 ;  /* 0x000000ff0c0c7207 */ /* 0x000fe40005000000 */
[----:B------:R-:W-:Y:S02]  /*0890*/  SEL R13, R13, RZ, !P2 ;  /* 0x000000ff0d0d7207 */ /* 0x000fe40005000000 */
[----:B------:R-:W1:Y:S01]  /*08a0*/  LDC.64 R8, c[0x0][0x248] ;  /* 0x00009200ff087b82 */ /* 0x000e620000000a00 */
[----:B------:R-:W-:Y:S02]  /*08b0*/  SEL R14, R14, RZ, !P2 ;  /* 0x000000ff0e0e7207 */ /* 0x000fe40005000000 */
[----:B----4-:R-:W-:-:S02]  /*08c0*/  @P2 SEL R12, R16, RZ, P1 ;  /* 0x000000ff100c2207 */ /* 0x010fc40000800000 */
[----:B------:R-:W-:Y:S02]  /*08d0*/  @P2 SEL R13, R17, RZ, P1 ;  /* 0x000000ff110d2207 */ /* 0x000fe40000800000 */
[----:B------:R-:W-:Y:S02]  /*08e0*/  SEL R15, R15, RZ, !P2 ;  /* 0x000000ff0f0f7207 */ /* 0x000fe40005000000 */
[----:B------:R-:W-:Y:S02]  /*08f0*/  @P2 SEL R14, R18, RZ, P1 ;  /* 0x000000ff120e2207 */ /* 0x000fe40000800000 */
[----:B------:R-:W-:Y:S01]  /*0900*/  @P2 SEL R15, R19, RZ, P1 ;  /* 0x000000ff130f2207 */ /* 0x000fe20000800000 */
[C-C-:B------:R-:W-:Y:S01]  /*0910*/  FFMA R24, R3.reuse, R24, R22.reuse ;  /* 0x0000001803187223 */ /* 0x140fe20000000016 */
[C-C-:B------:R-:W-:Y:S01]  /*0920*/  FFMA R23, R3.reuse, R23, R22.reuse ;  /* 0x0000001703177223 */ /* 0x140fe20000000016 */
[C-C-:B------:R-:W-:Y:S01]  /*0930*/  FFMA R27, R3.reuse, R27, R22.reuse ;  /* 0x0000001b031b7223 */ /* 0x140fe20000000016 */
[----:B------:R-:W-:Y:S01]  /*0940*/  FFMA R29, R3, R29, R22 ;  /* 0x0000001d031d7223 */ /* 0x000fe20000000016 */
[C---:B------:R-:W-:Y:S01]  /*0950*/  FADD R17, -R2.reuse, R13 ;  /* 0x0000000d02117221 */ /* 0x040fe20000000100 */
[C---:B------:R-:W-:Y:S01]  /*0960*/  FADD R3, -R2.reuse, R12 ;  /* 0x0000000c02037221 */ /* 0x040fe20000000100 */
[C---:B------:R-:W-:Y:S01]  /*0970*/  FADD R19, -R2.reuse, R14 ;  /* 0x0000000e02137221 */ /* 0x040fe20000000100 */
[----:B------:R-:W-:Y:S01]  /*0980*/  FADD R2, -R2, R15 ;  /* 0x0000000f02027221 */ /* 0x000fe20000000100 */
[C---:B------:R-:W-:Y:S01]  /*0990*/  FMUL R17, R0.reuse, R17 ;  /* 0x0000001100117220 */ /* 0x040fe20000400000 */
[C---:B------:R-:W-:Y:S01]  /*09a0*/  FMUL R16, R0.reuse, R3 ;  /* 0x0000000300107220 */ /* 0x040fe20000400000 */
[C---:B------:R-:W-:Y:S01]  /*09b0*/  FMUL R18, R0.reuse, R19 ;  /* 0x0000001300127220 */ /* 0x040fe20000400000 */
[----:B------:R-:W-:Y:S01]  /*09c0*/  FMUL R2, R0, R2 ;  /* 0x0000000200027220 */ /* 0x000fe20000400000 */
[C-C-:B------:R-:W-:Y:S01]  /*09d0*/  FFMA R0, R20.reuse, R17, R25.reuse ;  /* 0x0000001114007223 */ /* 0x140fe20000000019 */
[C-C-:B------:R-:W-:Y:S01]  /*09e0*/  FFMA R16, R20.reuse, R16, R25.reuse ;  /* 0x0000001014107223 */ /* 0x140fe20000000019 */
[C-C-:B------:R-:W-:Y:S01]  /*09f0*/  FFMA R18, R20.reuse, R18, R25.reuse ;  /* 0x0000001214127223 */ /* 0x140fe20000000019 */
[----:B------:R-:W-:Y:S01]  /*0a00*/  FFMA R19, R20, R2, R25 ;  /* 0x0000000214137223 */ /* 0x000fe20000000019 */
[----:B------:R-:W-:Y:S01]  /*0a10*/  FSETP.GEU.AND P6, PT, R29, RZ, PT ;  /* 0x000000ff1d00720b */ /* 0x000fe20003fce000 */
[----:B0-----:R-:W-:Y:S01]  /*0a20*/  IMAD.WIDE R2, R21, 0x4, R10 ;  /* 0x0000000415027825 */ /* 0x001fe200078e020a */
[----:B------:R-:W-:-:S02]  /*0a30*/  FSETP.GEU.AND P0, PT, R27, RZ, PT ;  /* 0x000000ff1b00720b */ /* 0x000fc40003f0e000 */
[----:B------:R-:W-:Y:S02]  /*0a40*/  SEL R11, R29, RZ, P6 ;  /* 0x000000ff1d0b7207 */ /* 0x000fe40003000000 */
[----:B------:R-:W-:Y:S02]  /*0a50*/  FSETP.GEU.AND P1, PT, R24, RZ, PT ;  /* 0x000000ff1800720b */ /* 0x000fe40003f2e000 */
[----:B------:R-:W-:Y:S02]  /*0a60*/  FSETP.GEU.AND P2, PT, R23, RZ, PT ;  /* 0x000000ff1700720b */ /* 0x000fe40003f4e000 */
[----:B------:R-:W-:Y:S02]  /*0a70*/  FSETP.GEU.AND P3, PT, R19, RZ, PT ;  /* 0x000000ff1300720b */ /* 0x000fe40003f6e000 */
[----:B------:R-:W-:Y:S02]  /*0a80*/  FSETP.GEU.AND P4, PT, R18, RZ, PT ;  /* 0x000000ff1200720b */ /* 0x000fe40003f8e000 */
[----:B------:R-:W-:-:S02]  /*0a90*/  FSETP.GEU.AND P5, PT, R0, RZ, PT ;  /* 0x000000ff0000720b */ /* 0x000fc40003fae000 */
[----:B------:R-:W-:Y:S01]  /*0aa0*/  FSETP.GEU.AND P6, PT, R16, RZ, PT ;  /* 0x000000ff1000720b */ /* 0x000fe20003fce000 */
[----:B-1----:R-:W-:Y:S01]  /*0ab0*/  IMAD.WIDE R20, R21, 0x4, R8 ;  /* 0x0000000415147825 */ /* 0x002fe200078e0208 */
[----:B------:R-:W-:Y:S02]  /*0ac0*/  SEL R10, R27, RZ, P0 ;  /* 0x000000ff1b0a7207 */ /* 0x000fe40000000000 */
[----:B------:R-:W-:Y:S02]  /*0ad0*/  SEL R9, R24, RZ, P1 ;  /* 0x000000ff18097207 */ /* 0x000fe40000800000 */
[----:B------:R-:W-:Y:S02]  /*0ae0*/  SEL R8, R23, RZ, P2 ;  /* 0x000000ff17087207 */ /* 0x000fe40001000000 */
[----:B------:R-:W-:Y:S02]  /*0af0*/  SEL R19, R19, RZ, P3 ;  /* 0x000000ff13137207 */ /* 0x000fe40001800000 */
[----:B------:R-:W-:-:S02]  /*0b00*/  SEL R18, R18, RZ, P4 ;  /* 0x000000ff12127207 */ /* 0x000fc40002000000 */
[----:B------:R-:W-:Y:S02]  /*0b10*/  SEL R17, R0, RZ, P5 ;  /* 0x000000ff00117207 */ /* 0x000fe40002800000 */
[----:B------:R-:W-:Y:S01]  /*0b20*/  SEL R16, R16, RZ, P6 ;  /* 0x000000ff10107207 */ /* 0x000fe20003000000 */
[----:B------:R-:W-:Y:S04]  /*0b30*/  STG.E.128 desc[UR4][R2.64], R4 ;  /* 0x0000000402007986 */ /* 0x000fe8000c101d04 */
[----:B------:R-:W-:Y:S04]  /*0b40*/  STG.E.128 desc[UR4][R2.64+0x800], R12 ;  /* 0x0008000c02007986 */ /* 0x000fe8000c101d04 */
[----:B------:R-:W-:Y:S04]  /*0b50*/  STG.E.128 desc[UR4][R20.64], R8 ;  /* 0x0000000814007986 */ /* 0x000fe8000c101d04 */
[----:B------:R-:W-:Y:S01]  /*0b60*/  STG.E.128 desc[UR4][R20.64+0x800], R16 ;  /* 0x0008001014007986 */ /* 0x000fe2000c101d04 */
[----:B------:R-:W-:Y:S05]  /*0b70*/  EXIT ;  /* 0x000000000000794d */ /* 0x000fea0003800000 */
.L_x_0:
[----:B------:R-:W-:-:S00]  /*0b80*/  BRA `(.L_x_0) ;  /* 0xfffffffc00fc7947 */ /* 0x000fc0000383ffff */
[----:B------:R-:W-:-:S00]  /*0b90*/  NOP ;  /* 0x0000000000007918 */ /* 0x000fc00000000000 */
        /* <DEDUP_REMOVED lines=14> */
.L_x_1:


//--------------------- .nv.global.init           --------------------------
	.section	.nv.global.init,"aw",@progbits
.nv.global.init:
	.type		_$_str,@object
	.size		_$_str,(_$_str_$_2 - _$_str)
_$_str:
        /*0000*/ 	.byte	0x5f, 0x5f, 0x43, 0x55, 0x44, 0x41, 0x5f, 0x46, 0x54, 0x5a, 0x00
	.type		_$_str_$_2,@object
	.size		_$_str_$_2,(.L_1 - _$_str_$_2)
_$_str_$_2:
        /*000b*/ 	.byte	0x5f, 0x5f, 0x43, 0x55, 0x44, 0x41, 0x5f, 0x50, 0x52, 0x45, 0x43, 0x5f, 0x53, 0x51, 0x52, 0x54
        /*001b*/ 	.byte	0x00
.L_1:


//--------------------- .nv.constant0.triton_poi_fused__native_batch_norm_legit_no_training_cat_relu_2 --------------------------
	.section	.nv.constant0.triton_poi_fused__native_batch_norm_legit_no_training_cat_relu_2,"a",@progbits
	.sectionflags	@""
	.align	4
.nv.constant0.triton_poi_fused__native_batch_norm_legit_no_training_cat_relu_2:
	.zero		596
